	.headerflags	@"EF_CUDA_TEXMODE_UNIFIED EF_CUDA_64BIT_ADDRESS EF_CUDA_ACCELERATORS EF_CUDA_SM90 EF_CUDA_VIRTUAL_SM(EF_CUDA_SM90)"
	.elftype	@"ET_EXEC"


//--------------------- .nv.info                  --------------------------
	.section	.nv.info,"",@"SHT_CUDA_INFO"
	.align	4


	//----- nvinfo : EIATTR_REGCOUNT
	.align		4
        /*0000*/ 	.byte	0x04, 0x2f
        /*0002*/ 	.short	(.L_1 - .L_0)
	.align		4
.L_0:
        /*0004*/ 	.word	index@(triton_poi_fused_add_2)
        /*0008*/ 	.word	0x0000000a


	//----- nvinfo : EIATTR_MIN_STACK_SIZE
	.align		4
.L_1:
        /*000c*/ 	.byte	0x04, 0x12
        /*000e*/ 	.short	(.L_3 - .L_2)
	.align		4
.L_2:
        /*0010*/ 	.word	index@(triton_poi_fused_add_2)
        /*0014*/ 	.word	0x00000000


	//----- nvinfo : EIATTR_FRAME_SIZE
	.align		4
.L_3:
        /*0018*/ 	.byte	0x04, 0x11
        /*001a*/ 	.short	(.L_5 - .L_4)
	.align		4
.L_4:
        /*001c*/ 	.word	index@(triton_poi_fused_add_2)
        /*0020*/ 	.word	0x00000000


	//----- nvinfo : EIATTR_MIN_STACK_SIZE
	.align		4
.L_5:
        /*0024*/ 	.byte	0x04, 0x12
        /*0026*/ 	.short	(.L_7 - .L_6)
	.align		4
.L_6:
        /*0028*/ 	.word	index@(triton_poi_fused_add_2)
        /*002c*/ 	.word	0x00000000
.L_7:


//--------------------- .nv.info.triton_poi_fused_add_2 --------------------------
	.section	.nv.info.triton_poi_fused_add_2,"",@"SHT_CUDA_INFO"
	.sectionflags	@""
	.align	4


	//----- nvinfo : EIATTR_CUDA_API_VERSION
	.align		4
        /*0000*/ 	.byte	0x04, 0x37
        /*0002*/ 	.short	(.L_9 - .L_8)
.L_8:
        /*0004*/ 	.word	0x0000007c


	//----- nvinfo : EIATTR_KPARAM_INFO
	.align		4
.L_9:
        /*0008*/ 	.byte	0x04, 0x17
        /*000a*/ 	.short	(.L_11 - .L_10)
.L_10:
        /*000c*/ 	.word	0x00000000
        /*0010*/ 	.short	0x0002
        /*0012*/ 	.short	0x0010
        /*0014*/ 	.byte	0x00, 0xf0, 0x11, 0x00


	//----- nvinfo : EIATTR_KPARAM_INFO
	.align		4
.L_11:
        /*0018*/ 	.byte	0x04, 0x17
        /*001a*/ 	.short	(.L_13 - .L_12)
.L_12:
        /*001c*/ 	.word	0x00000000
        /*0020*/ 	.short	0x0001
        /*0022*/ 	.short	0x0008
        /*0024*/ 	.byte	0x00, 0xf4, 0x21, 0x00


	//----- nvinfo : EIATTR_KPARAM_INFO
	.align		4
.L_13:
        /*0028*/ 	.byte	0x04, 0x17
        /*002a*/ 	.short	(.L_15 - .L_14)
.L_14:
        /*002c*/ 	.word	0x00000000
        /*0030*/ 	.short	0x0000
        /*0032*/ 	.short	0x0000
        /*0034*/ 	.byte	0x00, 0xf4, 0x21, 0x00


	//----- nvinfo : EIATTR_SPARSE_MMA_MASK
	.align		4
.L_15:
        /*0038*/ 	.byte	0x03, 0x50
        /*003a*/ 	.short	0x0000


	//----- nvinfo : EIATTR_MAXREG_COUNT
	.align		4
        /*003c*/ 	.byte	0x03, 0x1b
        /*003e*/ 	.short	0x00ff


	//----- nvinfo : EIATTR_EXIT_INSTR_OFFSETS
	.align		4
        /*0040*/ 	.byte	0x04, 0x1c
        /*0042*/ 	.short	(.L_17 - .L_16)


	//   ....[0]....
.L_16:
        /*0044*/ 	.word	0x00000100


	//   ....[1]....
        /*0048*/ 	.word	0x00000120


	//----- nvinfo : EIATTR_REQNTID
	.align		4
.L_17:
        /*004c*/ 	.byte	0x04, 0x10
        /*004e*/ 	.short	(.L_19 - .L_18)
.L_18:
        /*0050*/ 	.word	0x00000080
        /*0054*/ 	.word	0x00000001
        /*0058*/ 	.word	0x00000001


	//----- nvinfo : EIATTR_CBANK_PARAM_SIZE
	.align		4
.L_19:
        /*005c*/ 	.byte	0x03, 0x19
        /*005e*/ 	.short	0x0014


	//----- nvinfo : EIATTR_PARAM_CBANK
	.align		4
        /*0060*/ 	.byte	0x04, 0x0a
        /*0062*/ 	.short	(.L_21 - .L_20)
	.align		4
.L_20:
        /*0064*/ 	.word	index@(.nv.constant0.triton_poi_fused_add_2)
        /*0068*/ 	.short	0x0210
        /*006a*/ 	.short	0x0014


	//----- nvinfo : EIATTR_SW_WAR
	.align		4
.L_21:
        /*006c*/ 	.byte	0x04, 0x36
        /*006e*/ 	.short	(.L_23 - .L_22)
.L_22:
        /*0070*/ 	.word	0x00000008
.L_23:


//--------------------- .nv.callgraph             --------------------------
	.section	.nv.callgraph,"",@"SHT_CUDA_CALLGRAPH"
	.align	4
	.sectionentsize	8
	.align		4
        /*0000*/ 	.word	0x00000000
	.align		4
        /*0004*/ 	.word	0xffffffff
	.align		4
        /*0008*/ 	.word	0x00000000
	.align		4
        /*000c*/ 	.word	0xfffffffe
	.align		4
        /*0010*/ 	.word	0x00000000
	.align		4
        /*0014*/ 	.word	0xfffffffd
	.align		4
        /*0018*/ 	.word	0x00000000
	.align		4
        /*001c*/ 	.word	0xfffffffc


//--------------------- .text.triton_poi_fused_add_2 --------------------------
	.section	.text.triton_poi_fused_add_2,"ax",@progbits
	.align	128
        .global         triton_poi_fused_add_2
        .type           triton_poi_fused_add_2,@function
        .size           triton_poi_fused_add_2,(.L_x_1 - triton_poi_fused_add_2)
        .other          triton_poi_fused_add_2,@"STO_CUDA_ENTRY STV_DEFAULT"
triton_poi_fused_add_2:
.text.triton_poi_fused_add_2:
[----:B------:R-:W0:Y:S02]  /*0000*/  LDC R1, c[0x0][0x28] ;  /* 0x00000a00ff017b82 */ /* 0x000e240000000800 */
[----:B------:R-:W1:Y:S01]  /*0010*/  S2R R0, SR_TID.X ;  /* 0x0000000000007919 */ /* 0x000e620000002100 */
[----:B------:R-:W2:Y:S01]  /*0020*/  LDC.64 R2, c[0x0][0x218] ;  /* 0x00008600ff027b82 */ /* 0x000ea20000000a00 */
[----:B------:R-:W-:Y:S01]  /*0030*/  ULDC.64 UR4, c[0x0][0x208] ;  /* 0x0000820000047ab9 */ /* 0x000fe20000000a00 */
[----:B------:R-:W3:Y:S06]  /*0040*/  S2R R7, SR_CTAID.X ;  /* 0x0000000000077919 */ /* 0x000eec0000002500 */
[----:B------:R-:W4:Y:S01]  /*0050*/  LDC.64 R4, c[0x0][0x210] ;  /* 0x00008400ff047b82 */ /* 0x000f220000000a00 */
[----:B-1----:R-:W-:-:S04]  /*0060*/  LOP3.LUT R0, R0, 0x7f, RZ, 0xc0, !PT ;  /* 0x0000007f00007812 */ /* 0x002fc800078ec0ff */
[----:B---3--:R-:W-:Y:S01]  /*0070*/  LEA R7, R7, R0, 0x7 ;  /* 0x0000000007077211 */ /* 0x008fe200078e38ff */
[----:B------:R-:W-:-:S03]  /*0080*/  HFMA2.MMA R0, -RZ, RZ, 0, 0 ;  /* 0x00000000ff007435 */ /* 0x000fc600000001ff */
[C---:B------:R-:W-:Y:S01]  /*0090*/  ISETP.GE.AND P0, PT, R7.reuse, 0x100, PT ;  /* 0x000001000700780c */ /* 0x040fe20003f06270 */
[----:B--2---:R-:W-:-:S04]  /*00a0*/  IMAD.WIDE R2, R7, 0x4, R2 ;  /* 0x0000000407027825 */ /* 0x004fc800078e0202 */
[----:B----4-:R-:W-:Y:S01]  /*00b0*/  IMAD.WIDE R4, R7, 0x4, R4 ;  /* 0x0000000407047825 */ /* 0x010fe200078e0204 */
[----:B------:R-:W-:-:S07]  /*00c0*/  MOV R7, RZ ;  /* 0x000000ff00077202 */ /* 0x000fce0000000f00 */
[----:B------:R-:W2:Y:S04]  /*00d0*/  @!P0 LDG.E R0, desc[UR4][R2.64] ;  /* 0x0000000402008981 */ /* 0x000ea8000c1e1900 */
[----:B------:R-:W2:Y:S02]  /*00e0*/  @!P0 LDG.E R7, desc[UR4][R4.64] ;  /* 0x0000000404078981 */ /* 0x000ea4000c1e1900 */
[----:B--2---:R-:W-:Y:S01]  /*00f0*/  FADD R7, R7, R0 ;  /* 0x0000000007077221 */ /* 0x004fe20000000000 */
[----:B------:R-:W-:Y:S06]  /*0100*/  @P0 EXIT ;  /* 0x000000000000094d */ /* 0x000fec0003800000 */
[----:B------:R-:W-:Y:S01]  /*0110*/  STG.E desc[UR4][R4.64], R7 ;  /* 0x0000000704007986 */ /* 0x000fe2000c101904 */
[----:B------:R-:W-:Y:S05]  /*0120*/  EXIT ;  /* 0x000000000000794d */ /* 0x000fea0003800000 */
.L_x_0:
[----:B------:R-:W-:-:S00]  /*0130*/  BRA `(.L_x_0) ;  /* 0xfffffffc00fc7947 */ /* 0x000fc0000383ffff */
[----:B------:R-:W-:-:S00]  /*0140*/  NOP ;  /* 0x0000000000007918 */ /* 0x000fc00000000000 */
        /* <DEDUP_REMOVED lines=11> */
.L_x_1:


//--------------------- .nv.constant0.triton_poi_fused_add_2 --------------------------
	.section	.nv.constant0.triton_poi_fused_add_2,"a",@progbits
	.sectionflags	@""
	.align	4
.nv.constant0.triton_poi_fused_add_2:
	.zero		548
